//
// Generated by NVIDIA NVVM Compiler
//
// Compiler Build ID: CL-36424714
// Cuda compilation tools, release 13.0, V13.0.88
// Based on NVVM 20.0.0
//

.version 9.0
.target sm_100
.address_size 64

	// .globl	_Z10checkIndexv
.extern .func  (.param .b32 func_retval0) vprintf
(
	.param .b64 vprintf_param_0,
	.param .b64 vprintf_param_1
)
;
.global .align 1 .b8 $str[84] = {116, 104, 114, 101, 97, 100, 73, 100, 120, 58, 40, 37, 100, 44, 32, 37, 100, 44, 32, 37, 100, 41, 32, 98, 108, 111, 99, 107, 73, 100, 120, 58, 40, 37, 100, 44, 32, 37, 100, 44, 32, 37, 100, 41, 32, 98, 108, 111, 99, 107, 68, 105, 109, 58, 40, 37, 100, 32, 37, 100, 32, 37, 100, 41, 32, 103, 114, 105, 100, 68, 105, 109, 40, 37, 100, 32, 37, 100, 32, 37, 100, 41, 10};

.visible .entry _Z10checkIndexv()
{
	.local .align 16 .b8 	__local_depot0[48];
	.reg .b64 	%SP;
	.reg .b64 	%SPL;
	.reg .b32 	%r<15>;
	.reg .b64 	%rd<5>;

	mov.u64 	%SPL, __local_depot0;
	cvta.local.u64 	%SP, %SPL;
	add.u64 	%rd1, %SP, 0;
	add.u64 	%rd2, %SPL, 0;
	mov.u32 	%r1, %tid.x;
	mov.u32 	%r2, %tid.y;
	mov.u32 	%r3, %tid.z;
	mov.u32 	%r4, %ctaid.x;
	mov.u32 	%r5, %ctaid.y;
	mov.u32 	%r6, %ctaid.z;
	mov.u32 	%r7, %ntid.x;
	mov.u32 	%r8, %ntid.y;
	mov.u32 	%r9, %ntid.z;
	mov.u32 	%r10, %nctaid.x;
	mov.u32 	%r11, %nctaid.y;
	mov.u32 	%r12, %nctaid.z;
	st.local.v4.u32 	[%rd2], {%r1, %r2, %r3, %r4};
	st.local.v4.u32 	[%rd2+16], {%r5, %r6, %r7, %r8};
	st.local.v4.u32 	[%rd2+32], {%r9, %r10, %r11, %r12};
	mov.u64 	%rd3, $str;
	cvta.global.u64 	%rd4, %rd3;
	{ // callseq 0, 0
	.param .b64 param0;
	st.param.b64 	[param0], %rd4;
	.param .b64 param1;
	st.param.b64 	[param1], %rd1;
	.param .b32 retval0;
	call.uni (retval0), 
	vprintf, 
	(
	param0, 
	param1
	);
	ld.param.b32 	%r13, [retval0];
	} // callseq 0
	ret;

}


// ===== COMPILED SASS (sm_100) =====

	.target	sm_100

	.elftype	@"ET_EXEC"


//--------------------- .note.nv.tkinfo           --------------------------
	.section	.note.nv.tkinfo,"",@"SHT_NOTE"
	.sectionflags	@"SHF_NOTE_NV_TKINFO"
	.tkinfo
        /*0018*/ 	.word	0x00000002
        /*0030*/ 	.string	""
        /*0030*/ 	.string	"ptxas"
        /*0030*/ 	.string	"Cuda compilation tools, release 13.0, V13.0.88"
        /*0030*/ 	.string	"Build cuda_13.0.r13.0/compiler.36424714_0"
        /*0030*/ 	.string	"-arch sm_100 -m 64 "



//--------------------- .note.nv.cuinfo           --------------------------
	.section	.note.nv.cuinfo,"",@"SHT_NOTE"
	.sectionflags	@"SHF_NOTE_NV_CUINFO"
        /*0018*/ 	.short	0x0002
        /*001a*/ 	.short	0x0064
        /*001c*/ 	.short	0x0082
	.zero		2


//--------------------- .nv.info                  --------------------------
	.section	.nv.info,"",@"SHT_CUDA_INFO"
	.align	4


	//----- nvinfo : EIATTR_REGCOUNT
	.align		4
        /*0000*/ 	.byte	0x04, 0x2f
        /*0002*/ 	.short	(.L_2 - .L_1)
	.align		4
.L_1:
        /*0004*/ 	.word	index@(_Z10checkIndexv)
        /*0008*/ 	.word	0x00000018


	//----- nvinfo : EIATTR_FRAME_SIZE
	.align		4
.L_2:
        /*000c*/ 	.byte	0x04, 0x11
        /*000e*/ 	.short	(.L_4 - .L_3)
	.align		4
.L_3:
        /*0010*/ 	.word	index@(_Z10checkIndexv)
        /*0014*/ 	.word	0x00000030


	//----- nvinfo : EIATTR_MIN_STACK_SIZE
	.align		4
.L_4:
        /*0018*/ 	.byte	0x04, 0x12
        /*001a*/ 	.short	(.L_6 - .L_5)
	.align		4
.L_5:
        /*001c*/ 	.word	index@(_Z10checkIndexv)
        /*0020*/ 	.word	0x00000030
.L_6:


//--------------------- .nv.compat                --------------------------
	.section	.nv.compat,"",@"SHT_CUDA_COMPAT_INFO"
	.align	4
        /*0000*/ 	.byte	0x02, 0x09, 0x00, 0x00, 0x02, 0x02, 0x01, 0x00, 0x02, 0x05, 0x05, 0x00, 0x03, 0x07, 0x01, 0x01
        /*0010*/ 	.byte	0x02, 0x03, 0x00, 0x00, 0x02, 0x06, 0x01, 0x00, 0x04, 0x0b, 0x08, 0x00, 0x09, 0x00, 0x00, 0x00
        /*0020*/ 	.byte	0x00, 0x00, 0x00, 0x00


//--------------------- .nv.info._Z10checkIndexv  --------------------------
	.section	.nv.info._Z10checkIndexv,"",@"SHT_CUDA_INFO"
	.sectionflags	@""
	.align	4


	//----- nvinfo : EIATTR_CUDA_API_VERSION
	.align		4
        /*0000*/ 	.byte	0x04, 0x37
        /*0002*/ 	.short	(.L_8 - .L_7)
.L_7:
        /*0004*/ 	.word	0x00000082


	//----- nvinfo : EIATTR_SPARSE_MMA_MASK
	.align		4
.L_8:
        /*0008*/ 	.byte	0x03, 0x50
        /*000a*/ 	.short	0x0000


	//----- nvinfo : EIATTR_MAXREG_COUNT
	.align		4
        /*000c*/ 	.byte	0x03, 0x1b
        /*000e*/ 	.short	0x00ff


	//----- nvinfo : EIATTR_EXTERNS
	.align		4
        /*0010*/ 	.byte	0x04, 0x0f
        /*0012*/ 	.short	(.L_10 - .L_9)


	//   ....[0]....
	.align		4
.L_9:
        /*0014*/ 	.word	index@(vprintf)


	//----- nvinfo : EIATTR_MERCURY_ISA_VERSION
	.align		4
.L_10:
        /*0018*/ 	.byte	0x03, 0x5f
        /*001a*/ 	.short	0x0101


	//----- nvinfo : EIATTR_VRC_CTA_INIT_COUNT
	.align		4
        /*001c*/ 	.byte	0x02, 0x4a
	.zero		1
	.zero		1


	//----- nvinfo : EIATTR_SYSCALL_OFFSETS
	.align		4
        /*0020*/ 	.byte	0x04, 0x46
        /*0022*/ 	.short	(.L_12 - .L_11)


	//   ....[0]....
.L_11:
        /*0024*/ 	.word	0x000001b0


	//----- nvinfo : EIATTR_EXIT_INSTR_OFFSETS
	.align		4
.L_12:
        /*0028*/ 	.byte	0x04, 0x1c
        /*002a*/ 	.short	(.L_14 - .L_13)


	//   ....[0]....
.L_13:
        /*002c*/ 	.word	0x000001c0


	//----- nvinfo : EIATTR_SW_WAR
	.align		4
.L_14:
        /*0030*/ 	.byte	0x04, 0x36
        /*0032*/ 	.short	(.L_16 - .L_15)
.L_15:
        /*0034*/ 	.word	0x00000008
.L_16:


//--------------------- .nv.callgraph             --------------------------
	.section	.nv.callgraph,"",@"SHT_CUDA_CALLGRAPH"
	.align	4
	.sectionentsize	8
	.align		4
        /*0000*/ 	.word	0x00000000
	.align		4
        /*0004*/ 	.word	0xffffffff
	.align		4
        /*0008*/ 	.word	index@(_Z10checkIndexv)
	.align		4
        /*000c*/ 	.word	index@(vprintf)
	.align		4
        /*0010*/ 	.word	0x00000000
	.align		4
        /*0014*/ 	.word	0xfffffffe
	.align		4
        /*0018*/ 	.word	0x00000000
	.align		4
        /*001c*/ 	.word	0xfffffffd
	.align		4
        /*0020*/ 	.word	0x00000000
	.align		4
        /*0024*/ 	.word	0xfffffffc


//--------------------- .nv.constant4             --------------------------
	.section	.nv.constant4,"a",@progbits
	.align	8
	.align		8
.nv.constant4:
        /*0000*/ 	.dword	vprintf
	.align		8
        /*0008*/ 	.dword	$str


//--------------------- .text._Z10checkIndexv     --------------------------
	.section	.text._Z10checkIndexv,"ax",@progbits
	.align	128
        .global         _Z10checkIndexv
        .type           _Z10checkIndexv,@function
        .size           _Z10checkIndexv,(.L_x_2 - _Z10checkIndexv)
        .other          _Z10checkIndexv,@"STO_CUDA_ENTRY STV_DEFAULT"
_Z10checkIndexv:
.text._Z10checkIndexv:
[----:B------:R-:W0:Y:S01]  /*0000*/  LDC R1, c[0x0][0x37c] ;  /* 0x0000df00ff017b82 */ /* 0x000e220000000800 */
[----:B------:R-:W1:Y:S01]  /*0010*/  S2R R8, SR_TID.X ;  /* 0x0000000000087919 */ /* 0x000e620000002100 */
[----:B------:R-:W2:Y:S06]  /*0020*/  LDCU UR5, c[0x0][0x2fc] ;  /* 0x00005f80ff0577ac */ /* 0x000eac0008000800 */
[----:B------:R-:W3:Y:S01]  /*0030*/  LDC R14, c[0x0][0x360] ;  /* 0x0000d800ff0e7b82 */ /* 0x000ee20000000800 */
[----:B0-----:R-:W-:Y:S01]  /*0040*/  VIADD R1, R1, 0xffffffd0 ;  /* 0xffffffd001017836 */ /* 0x001fe20000000000 */
[----:B------:R-:W1:Y:S01]  /*0050*/  S2R R9, SR_TID.Y ;  /* 0x0000000000097919 */ /* 0x000e620000002200 */
[----:B------:R-:W-:Y:S01]  /*0060*/  MOV R0, 0x0 ;  /* 0x0000000000007802 */ /* 0x000fe20000000f00 */
[----:B------:R-:W0:Y:S01]  /*0070*/  LDCU UR4, c[0x0][0x2f8] ;  /* 0x00005f00ff0477ac */ /* 0x000e220008000800 */
[----:B------:R-:W1:Y:S03]  /*0080*/  S2R R10, SR_TID.Z ;  /* 0x00000000000a7919 */ /* 0x000e660000002300 */
[----:B------:R-:W3:Y:S01]  /*0090*/  LDC R15, c[0x0][0x364] ;  /* 0x0000d900ff0f7b82 */ /* 0x000ee20000000800 */
[----:B------:R-:W4:Y:S01]  /*00a0*/  LDCU.64 UR6, c[0x4][0x8] ;  /* 0x01000100ff0677ac */ /* 0x000f220008000a00 */
[----:B------:R-:W1:Y:S01]  /*00b0*/  S2R R11, SR_CTAID.X ;  /* 0x00000000000b7919 */ /* 0x000e620000002500 */
[----:B------:R-:W3:Y:S05]  /*00c0*/  S2R R12, SR_CTAID.Y ;  /* 0x00000000000c7919 */ /* 0x000eea0000002600 */
[----:B------:R-:W5:Y:S01]  /*00d0*/  LDC R16, c[0x0][0x368] ;  /* 0x0000da00ff107b82 */ /* 0x000f620000000800 */
[----:B------:R-:W3:Y:S01]  /*00e0*/  S2R R13, SR_CTAID.Z ;  /* 0x00000000000d7919 */ /* 0x000ee20000002700 */
[----:B0-----:R-:W-:-:S06]  /*00f0*/  IADD3 R6, P0, PT, R1, UR4, RZ ;  /* 0x0000000401067c10 */ /* 0x001fcc000ff1e0ff */
[----:B------:R-:W5:Y:S01]  /*0100*/  LDC R17, c[0x0][0x370] ;  /* 0x0000dc00ff117b82 */ /* 0x000f620000000800 */
[----:B----4-:R-:W-:Y:S01]  /*0110*/  IMAD.U32 R4, RZ, RZ, UR6 ;  /* 0x00000006ff047e24 */ /* 0x010fe2000f8e00ff */
[----:B------:R-:W-:Y:S01]  /*0120*/  MOV R5, UR7 ;  /* 0x0000000700057c02 */ /* 0x000fe20008000f00 */
[----:B--2---:R-:W-:-:S05]  /*0130*/  IMAD.X R7, RZ, RZ, UR5, P0 ;  /* 0x00000005ff077e24 */ /* 0x004fca00080e06ff */
[----:B------:R-:W5:Y:S08]  /*0140*/  LDC R18, c[0x0][0x374] ;  /* 0x0000dd00ff127b82 */ /* 0x000f700000000800 */
[----:B------:R-:W5:Y:S01]  /*0150*/  LDC R19, c[0x0][0x378] ;  /* 0x0000de00ff137b82 */ /* 0x000f620000000800 */
[----:B-1----:R0:W-:Y:S07]  /*0160*/  STL.128 [R1], R8 ;  /* 0x0000000801007387 */ /* 0x0021ee0000100c00 */
[----:B------:R0:W1:Y:S01]  /*0170*/  LDC.64 R2, c[0x4][R0] ;  /* 0x0100000000027b82 */ /* 0x0000620000000a00 */
[----:B---3--:R0:W-:Y:S04]  /*0180*/  STL.128 [R1+0x10], R12 ;  /* 0x0000100c01007387 */ /* 0x0081e80000100c00 */
[----:B-----5:R0:W-:Y:S02]  /*0190*/  STL.128 [R1+0x20], R16 ;  /* 0x0000201001007387 */ /* 0x0201e40000100c00 */
[----:B------:R-:W-:-:S07]  /*01a0*/  LEPC R20, `(.L_x_0) ;  /* 0x000000001014794e */ /* 0x000fce0000000000 */
[----:B01----:R-:W-:Y:S05]  /*01b0*/  CALL.ABS.NOINC R2 ;  /* 0x0000000002007343 */ /* 0x003fea0003c00000 */
.L_x_0:
[----:B------:R-:W-:Y:S05]  /*01c0*/  EXIT ;  /* 0x000000000000794d */ /* 0x000fea0003800000 */
.L_x_1:
[----:B------:R-:W-:-:S00]  /*01d0*/  BRA `(.L_x_1) ;  /* 0xfffffffc00fc7947 */ /* 0x000fc0000383ffff */
[----:B------:R-:W-:-:S00]  /*01e0*/  NOP ;  /* 0x0000000000007918 */ /* 0x000fc00000000000 */
        /* <DEDUP_REMOVED lines=9> */
.L_x_2:


//--------------------- .nv.global.init           --------------------------
	.section	.nv.global.init,"aw",@progbits
.nv.global.init:
	.type		$str,@object
	.size		$str,(.L_0 - $str)
$str:
        /*0000*/ 	.byte	0x74, 0x68, 0x72, 0x65, 0x61, 0x64, 0x49, 0x64, 0x78, 0x3a, 0x28, 0x25, 0x64, 0x2c, 0x20, 0x25
        /*0010*/ 	.byte	0x64, 0x2c, 0x20, 0x25, 0x64, 0x29, 0x20, 0x62, 0x6c, 0x6f, 0x63, 0x6b, 0x49, 0x64, 0x78, 0x3a
        /*0020*/ 	.byte	0x28, 0x25, 0x64, 0x2c, 0x20, 0x25, 0x64, 0x2c, 0x20, 0x25, 0x64, 0x29, 0x20, 0x62, 0x6c, 0x6f
        /*0030*/ 	.byte	0x63, 0x6b, 0x44, 0x69, 0x6d, 0x3a, 0x28, 0x25, 0x64, 0x20, 0x25, 0x64, 0x20, 0x25, 0x64, 0x29
        /*0040*/ 	.byte	0x20, 0x67, 0x72, 0x69, 0x64, 0x44, 0x69, 0x6d, 0x28, 0x25, 0x64, 0x20, 0x25, 0x64, 0x20, 0x25
        /*0050*/ 	.byte	0x64, 0x29, 0x0a, 0x00
.L_0:


//--------------------- .nv.shared.reserved.0     --------------------------
	.section	.nv.shared.reserved.0,"aw",@nobits
	.weak		__nv_reservedSMEM_offset_0_alias
	.size		__nv_reservedSMEM_offset_0_alias, 0, 64
	.other		__nv_reservedSMEM_offset_0_alias,@"STO_CUDA_RESERVED_SHARED STV_DEFAULT"
__nv_reservedSMEM_offset_0_alias:
	.zero		0
	.zero		64


//--------------------- .nv.constant0._Z10checkIndexv --------------------------
	.section	.nv.constant0._Z10checkIndexv,"a",@progbits
	.sectionflags	@""
	.align	4
.nv.constant0._Z10checkIndexv:
	.zero		896


//--------------------- SYMBOLS --------------------------

	.type		.nv.reservedSmem.offset0,@object
	.size		.nv.reservedSmem.offset0,0x4
	.type		vprintf,@function
